//
// Generated by NVIDIA NVVM Compiler
//
// Compiler Build ID: CL-36424714
// Cuda compilation tools, release 13.0, V13.0.88
// Based on NVVM 20.0.0
//

.version 9.0
.target sm_100
.address_size 64

	// .globl	_Z8hadamardPfS_S_ii

.visible .entry _Z8hadamardPfS_S_ii(
	.param .u64 .ptr .align 1 _Z8hadamardPfS_S_ii_param_0,
	.param .u64 .ptr .align 1 _Z8hadamardPfS_S_ii_param_1,
	.param .u64 .ptr .align 1 _Z8hadamardPfS_S_ii_param_2,
	.param .u32 _Z8hadamardPfS_S_ii_param_3,
	.param .u32 _Z8hadamardPfS_S_ii_param_4
)
{
	.reg .pred 	%p<4>;
	.reg .b32 	%r<14>;
	.reg .b32 	%f<4>;
	.reg .b64 	%rd<11>;

	ld.param.u64 	%rd1, [_Z8hadamardPfS_S_ii_param_0];
	ld.param.u64 	%rd2, [_Z8hadamardPfS_S_ii_param_1];
	ld.param.u64 	%rd3, [_Z8hadamardPfS_S_ii_param_2];
	ld.param.u32 	%r4, [_Z8hadamardPfS_S_ii_param_3];
	ld.param.u32 	%r5, [_Z8hadamardPfS_S_ii_param_4];
	mov.u32 	%r6, %ctaid.y;
	mov.u32 	%r1, %ntid.y;
	mov.u32 	%r7, %tid.y;
	mad.lo.s32 	%r2, %r6, %r1, %r7;
	mov.u32 	%r8, %ctaid.x;
	mov.u32 	%r9, %ntid.x;
	mov.u32 	%r10, %tid.x;
	mad.lo.s32 	%r3, %r8, %r9, %r10;
	setp.gt.s32 	%p1, %r2, %r4;
	setp.gt.s32 	%p2, %r3, %r5;
	or.pred  	%p3, %p1, %p2;
	@%p3 bra 	$L__BB0_2;
	cvta.to.global.u64 	%rd4, %rd1;
	cvta.to.global.u64 	%rd5, %rd2;
	cvta.to.global.u64 	%rd6, %rd3;
	mov.u32 	%r11, %nctaid.y;
	mul.lo.s32 	%r12, %r11, %r1;
	mad.lo.s32 	%r13, %r12, %r2, %r3;
	mul.wide.s32 	%rd7, %r13, 4;
	add.s64 	%rd8, %rd4, %rd7;
	ld.global.f32 	%f1, [%rd8];
	add.s64 	%rd9, %rd5, %rd7;
	ld.global.f32 	%f2, [%rd9];
	mul.f32 	%f3, %f1, %f2;
	add.s64 	%rd10, %rd6, %rd7;
	st.global.f32 	[%rd10], %f3;
$L__BB0_2:
	ret;

}


// ===== COMPILED SASS (sm_100) =====

	.target	sm_100

	.elftype	@"ET_EXEC"


//--------------------- .note.nv.tkinfo           --------------------------
	.section	.note.nv.tkinfo,"",@"SHT_NOTE"
	.sectionflags	@"SHF_NOTE_NV_TKINFO"
	.tkinfo
        /*0018*/ 	.word	0x00000002
        /*0030*/ 	.string	""
        /*0030*/ 	.string	"ptxas"
        /*0030*/ 	.string	"Cuda compilation tools, release 13.0, V13.0.88"
        /*0030*/ 	.string	"Build cuda_13.0.r13.0/compiler.36424714_0"
        /*0030*/ 	.string	"-arch sm_100 -m 64 "



//--------------------- .note.nv.cuinfo           --------------------------
	.section	.note.nv.cuinfo,"",@"SHT_NOTE"
	.sectionflags	@"SHF_NOTE_NV_CUINFO"
        /*0018*/ 	.short	0x0002
        /*001a*/ 	.short	0x0064
        /*001c*/ 	.short	0x0082
	.zero		2


//--------------------- .nv.info                  --------------------------
	.section	.nv.info,"",@"SHT_CUDA_INFO"
	.align	4


	//----- nvinfo : EIATTR_REGCOUNT
	.align		4
        /*0000*/ 	.byte	0x04, 0x2f
        /*0002*/ 	.short	(.L_1 - .L_0)
	.align		4
.L_0:
        /*0004*/ 	.word	index@(_Z8hadamardPfS_S_ii)
        /*0008*/ 	.word	0x0000000c


	//----- nvinfo : EIATTR_FRAME_SIZE
	.align		4
.L_1:
        /*000c*/ 	.byte	0x04, 0x11
        /*000e*/ 	.short	(.L_3 - .L_2)
	.align		4
.L_2:
        /*0010*/ 	.word	index@(_Z8hadamardPfS_S_ii)
        /*0014*/ 	.word	0x00000000


	//----- nvinfo : EIATTR_MIN_STACK_SIZE
	.align		4
.L_3:
        /*0018*/ 	.byte	0x04, 0x12
        /*001a*/ 	.short	(.L_5 - .L_4)
	.align		4
.L_4:
        /*001c*/ 	.word	index@(_Z8hadamardPfS_S_ii)
        /*0020*/ 	.word	0x00000000
.L_5:


//--------------------- .nv.compat                --------------------------
	.section	.nv.compat,"",@"SHT_CUDA_COMPAT_INFO"
	.align	4
        /*0000*/ 	.byte	0x02, 0x09, 0x00, 0x00, 0x02, 0x02, 0x01, 0x00, 0x02, 0x05, 0x05, 0x00, 0x03, 0x07, 0x01, 0x01
        /*0010*/ 	.byte	0x02, 0x03, 0x00, 0x00, 0x02, 0x06, 0x01, 0x00, 0x04, 0x0b, 0x08, 0x00, 0x09, 0x00, 0x00, 0x00
        /*0020*/ 	.byte	0x00, 0x00, 0x00, 0x00


//--------------------- .nv.info._Z8hadamardPfS_S_ii --------------------------
	.section	.nv.info._Z8hadamardPfS_S_ii,"",@"SHT_CUDA_INFO"
	.sectionflags	@""
	.align	4


	//----- nvinfo : EIATTR_CUDA_API_VERSION
	.align		4
        /*0000*/ 	.byte	0x04, 0x37
        /*0002*/ 	.short	(.L_7 - .L_6)
.L_6:
        /*0004*/ 	.word	0x00000082


	//----- nvinfo : EIATTR_KPARAM_INFO
	.align		4
.L_7:
        /*0008*/ 	.byte	0x04, 0x17
        /*000a*/ 	.short	(.L_9 - .L_8)
.L_8:
        /*000c*/ 	.word	0x00000000
        /*0010*/ 	.short	0x0004
        /*0012*/ 	.short	0x001c
        /*0014*/ 	.byte	0x00, 0xf0, 0x11, 0x00


	//----- nvinfo : EIATTR_KPARAM_INFO
	.align		4
.L_9:
        /*0018*/ 	.byte	0x04, 0x17
        /*001a*/ 	.short	(.L_11 - .L_10)
.L_10:
        /*001c*/ 	.word	0x00000000
        /*0020*/ 	.short	0x0003
        /*0022*/ 	.short	0x0018
        /*0024*/ 	.byte	0x00, 0xf0, 0x11, 0x00


	//----- nvinfo : EIATTR_KPARAM_INFO
	.align		4
.L_11:
        /*0028*/ 	.byte	0x04, 0x17
        /*002a*/ 	.short	(.L_13 - .L_12)
.L_12:
        /*002c*/ 	.word	0x00000000
        /*0030*/ 	.short	0x0002
        /*0032*/ 	.short	0x0010
        /*0034*/ 	.byte	0x00, 0xf5, 0x21, 0x00


	//----- nvinfo : EIATTR_KPARAM_INFO
	.align		4
.L_13:
        /*0038*/ 	.byte	0x04, 0x17
        /*003a*/ 	.short	(.L_15 - .L_14)
.L_14:
        /*003c*/ 	.word	0x00000000
        /*0040*/ 	.short	0x0001
        /*0042*/ 	.short	0x0008
        /*0044*/ 	.byte	0x00, 0xf5, 0x21, 0x00


	//----- nvinfo : EIATTR_KPARAM_INFO
	.align		4
.L_15:
        /*0048*/ 	.byte	0x04, 0x17
        /*004a*/ 	.short	(.L_17 - .L_16)
.L_16:
        /*004c*/ 	.word	0x00000000
        /*0050*/ 	.short	0x0000
        /*0052*/ 	.short	0x0000
        /*0054*/ 	.byte	0x00, 0xf5, 0x21, 0x00


	//----- nvinfo : EIATTR_SPARSE_MMA_MASK
	.align		4
.L_17:
        /*0058*/ 	.byte	0x03, 0x50
        /*005a*/ 	.short	0x0000


	//----- nvinfo : EIATTR_MAXREG_COUNT
	.align		4
        /*005c*/ 	.byte	0x03, 0x1b
        /*005e*/ 	.short	0x00ff


	//----- nvinfo : EIATTR_MERCURY_ISA_VERSION
	.align		4
        /*0060*/ 	.byte	0x03, 0x5f
        /*0062*/ 	.short	0x0101


	//----- nvinfo : EIATTR_VRC_CTA_INIT_COUNT
	.align		4
        /*0064*/ 	.byte	0x02, 0x4a
	.zero		1
	.zero		1


	//----- nvinfo : EIATTR_EXIT_INSTR_OFFSETS
	.align		4
        /*0068*/ 	.byte	0x04, 0x1c
        /*006a*/ 	.short	(.L_19 - .L_18)


	//   ....[0]....
.L_18:
        /*006c*/ 	.word	0x000000c0


	//   ....[1]....
        /*0070*/ 	.word	0x000001b0


	//----- nvinfo : EIATTR_CBANK_PARAM_SIZE
	.align		4
.L_19:
        /*0074*/ 	.byte	0x03, 0x19
        /*0076*/ 	.short	0x0020


	//----- nvinfo : EIATTR_PARAM_CBANK
	.align		4
        /*0078*/ 	.byte	0x04, 0x0a
        /*007a*/ 	.short	(.L_21 - .L_20)
	.align		4
.L_20:
        /*007c*/ 	.word	index@(.nv.constant0._Z8hadamardPfS_S_ii)
        /*0080*/ 	.short	0x0380
        /*0082*/ 	.short	0x0020


	//----- nvinfo : EIATTR_SW_WAR
	.align		4
.L_21:
        /*0084*/ 	.byte	0x04, 0x36
        /*0086*/ 	.short	(.L_23 - .L_22)
.L_22:
        /*0088*/ 	.word	0x00000008
.L_23:


//--------------------- .nv.callgraph             --------------------------
	.section	.nv.callgraph,"",@"SHT_CUDA_CALLGRAPH"
	.align	4
	.sectionentsize	8
	.align		4
        /*0000*/ 	.word	0x00000000
	.align		4
        /*0004*/ 	.word	0xffffffff
	.align		4
        /*0008*/ 	.word	0x00000000
	.align		4
        /*000c*/ 	.word	0xfffffffe
	.align		4
        /*0010*/ 	.word	0x00000000
	.align		4
        /*0014*/ 	.word	0xfffffffd
	.align		4
        /*0018*/ 	.word	0x00000000
	.align		4
        /*001c*/ 	.word	0xfffffffc


//--------------------- .text._Z8hadamardPfS_S_ii --------------------------
	.section	.text._Z8hadamardPfS_S_ii,"ax",@progbits
	.align	128
        .global         _Z8hadamardPfS_S_ii
        .type           _Z8hadamardPfS_S_ii,@function
        .size           _Z8hadamardPfS_S_ii,(.L_x_1 - _Z8hadamardPfS_S_ii)
        .other          _Z8hadamardPfS_S_ii,@"STO_CUDA_ENTRY STV_DEFAULT"
_Z8hadamardPfS_S_ii:
.text._Z8hadamardPfS_S_ii:
[----:B------:R-:W-:Y:S01]  /*0000*/  LDC R1, c[0x0][0x37c] ;  /* 0x0000df00ff017b82 */ /* 0x000fe20000000800 */
[----:B------:R-:W0:Y:S07]  /*0010*/  S2R R0, SR_TID.X ;  /* 0x0000000000007919 */ /* 0x000e2e0000002100 */
[----:B------:R-:W1:Y:S01]  /*0020*/  LDC R6, c[0x0][0x364] ;  /* 0x0000d900ff067b82 */ /* 0x000e620000000800 */
[----:B------:R-:W2:Y:S01]  /*0030*/  LDCU.64 UR6, c[0x0][0x398] ;  /* 0x00007300ff0677ac */ /* 0x000ea20008000a00 */
[----:B------:R-:W1:Y:S06]  /*0040*/  S2R R3, SR_TID.Y ;  /* 0x0000000000037919 */ /* 0x000e6c0000002200 */
[----:B------:R-:W0:Y:S08]  /*0050*/  S2UR UR5, SR_CTAID.X ;  /* 0x00000000000579c3 */ /* 0x000e300000002500 */
[----:B------:R-:W0:Y:S08]  /*0060*/  LDC R7, c[0x0][0x360] ;  /* 0x0000d800ff077b82 */ /* 0x000e300000000800 */
[----:B------:R-:W1:Y:S01]  /*0070*/  S2UR UR4, SR_CTAID.Y ;  /* 0x00000000000479c3 */ /* 0x000e620000002600 */
[----:B0-----:R-:W-:-:S05]  /*0080*/  IMAD R7, R7, UR5, R0 ;  /* 0x0000000507077c24 */ /* 0x001fca000f8e0200 */
[----:B--2---:R-:W-:Y:S01]  /*0090*/  ISETP.GT.AND P0, PT, R7, UR7, PT ;  /* 0x0000000707007c0c */ /* 0x004fe2000bf04270 */
[----:B-1----:R-:W-:-:S05]  /*00a0*/  IMAD R0, R6, UR4, R3 ;  /* 0x0000000406007c24 */ /* 0x002fca000f8e0203 */
[----:B------:R-:W-:-:S13]  /*00b0*/  ISETP.GT.OR P0, PT, R0, UR6, P0 ;  /* 0x0000000600007c0c */ /* 0x000fda0008704670 */
[----:B------:R-:W-:Y:S05]  /*00c0*/  @P0 EXIT ;  /* 0x000000000000094d */ /* 0x000fea0003800000 */
[----:B------:R-:W0:Y:S01]  /*00d0*/  LDCU UR6, c[0x0][0x374] ;  /* 0x00006e80ff0677ac */ /* 0x000e220008000800 */
[----:B------:R-:W1:Y:S01]  /*00e0*/  LDC.64 R2, c[0x0][0x380] ;  /* 0x0000e000ff027b82 */ /* 0x000e620000000a00 */
[----:B------:R-:W2:Y:S07]  /*00f0*/  LDCU.64 UR4, c[0x0][0x358] ;  /* 0x00006b00ff0477ac */ /* 0x000eae0008000a00 */
[----:B------:R-:W3:Y:S01]  /*0100*/  LDC.64 R4, c[0x0][0x388] ;  /* 0x0000e200ff047b82 */ /* 0x000ee20000000a00 */
[----:B0-----:R-:W-:-:S04]  /*0110*/  IMAD R6, R6, UR6, RZ ;  /* 0x0000000606067c24 */ /* 0x001fc8000f8e02ff */
[----:B------:R-:W-:-:S03]  /*0120*/  IMAD R9, R0, R6, R7 ;  /* 0x0000000600097224 */ /* 0x000fc600078e0207 */
[----:B------:R-:W0:Y:S01]  /*0130*/  LDC.64 R6, c[0x0][0x390] ;  /* 0x0000e400ff067b82 */ /* 0x000e220000000a00 */
[----:B-1----:R-:W-:-:S06]  /*0140*/  IMAD.WIDE R2, R9, 0x4, R2 ;  /* 0x0000000409027825 */ /* 0x002fcc00078e0202 */
[----:B--2---:R-:W2:Y:S01]  /*0150*/  LDG.E R2, desc[UR4][R2.64] ;  /* 0x0000000402027981 */ /* 0x004ea2000c1e1900 */
[----:B---3--:R-:W-:-:S06]  /*0160*/  IMAD.WIDE R4, R9, 0x4, R4 ;  /* 0x0000000409047825 */ /* 0x008fcc00078e0204 */
[----:B------:R-:W2:Y:S01]  /*0170*/  LDG.E R5, desc[UR4][R4.64] ;  /* 0x0000000404057981 */ /* 0x000ea2000c1e1900 */
[----:B0-----:R-:W-:-:S04]  /*0180*/  IMAD.WIDE R6, R9, 0x4, R6 ;  /* 0x0000000409067825 */ /* 0x001fc800078e0206 */
[----:B--2---:R-:W-:-:S05]  /*0190*/  FMUL R9, R2, R5 ;  /* 0x0000000502097220 */ /* 0x004fca0000400000 */
[----:B------:R-:W-:Y:S01]  /*01a0*/  STG.E desc[UR4][R6.64], R9 ;  /* 0x0000000906007986 */ /* 0x000fe2000c101904 */
[----:B------:R-:W-:Y:S05]  /*01b0*/  EXIT ;  /* 0x000000000000794d */ /* 0x000fea0003800000 */
.L_x_0:
[----:B------:R-:W-:-:S00]  /*01c0*/  BRA `(.L_x_0) ;  /* 0xfffffffc00fc7947 */ /* 0x000fc0000383ffff */
[----:B------:R-:W-:-:S00]  /*01d0*/  NOP ;  /* 0x0000000000007918 */ /* 0x000fc00000000000 */
        /* <DEDUP_REMOVED lines=10> */
.L_x_1:


//--------------------- .nv.shared.reserved.0     --------------------------
	.section	.nv.shared.reserved.0,"aw",@nobits
	.weak		__nv_reservedSMEM_offset_0_alias
	.size		__nv_reservedSMEM_offset_0_alias, 0, 64
	.other		__nv_reservedSMEM_offset_0_alias,@"STO_CUDA_RESERVED_SHARED STV_DEFAULT"
__nv_reservedSMEM_offset_0_alias:
	.zero		0
	.zero		64


//--------------------- .nv.constant0._Z8hadamardPfS_S_ii --------------------------
	.section	.nv.constant0._Z8hadamardPfS_S_ii,"a",@progbits
	.sectionflags	@""
	.align	4
.nv.constant0._Z8hadamardPfS_S_ii:
	.zero		928


//--------------------- SYMBOLS --------------------------

	.type		.nv.reservedSmem.offset0,@object
	.size		.nv.reservedSmem.offset0,0x4
